	.headerflags	@"EF_CUDA_TEXMODE_UNIFIED EF_CUDA_64BIT_ADDRESS EF_CUDA_ACCELERATORS EF_CUDA_SM90 EF_CUDA_VIRTUAL_SM(EF_CUDA_SM90)"
	.elftype	@"ET_EXEC"


//--------------------- .nv.info                  --------------------------
	.section	.nv.info,"",@"SHT_CUDA_INFO"
	.align	4


	//----- nvinfo : EIATTR_REGCOUNT
	.align		4
        /*0000*/ 	.byte	0x04, 0x2f
        /*0002*/ 	.short	(.L_2 - .L_1)
	.align		4
.L_1:
        /*0004*/ 	.word	index@(triton_poi_fused__softmax_add_div_log_neg_3)
        /*0008*/ 	.word	0x00000017


	//----- nvinfo : EIATTR_MIN_STACK_SIZE
	.align		4
.L_2:
        /*000c*/ 	.byte	0x04, 0x12
        /*000e*/ 	.short	(.L_4 - .L_3)
	.align		4
.L_3:
        /*0010*/ 	.word	index@(triton_poi_fused__softmax_add_div_log_neg_3)
        /*0014*/ 	.word	0x00000000


	//----- nvinfo : EIATTR_FRAME_SIZE
	.align		4
.L_4:
        /*0018*/ 	.byte	0x04, 0x11
        /*001a*/ 	.short	(.L_6 - .L_5)
	.align		4
.L_5:
        /*001c*/ 	.word	index@(triton_poi_fused__softmax_add_div_log_neg_3)
        /*0020*/ 	.word	0x00000000


	//----- nvinfo : EIATTR_MIN_STACK_SIZE
	.align		4
.L_6:
        /*0024*/ 	.byte	0x04, 0x12
        /*0026*/ 	.short	(.L_8 - .L_7)
	.align		4
.L_7:
        /*0028*/ 	.word	index@(triton_poi_fused__softmax_add_div_log_neg_3)
        /*002c*/ 	.word	0x00000000
.L_8:


//--------------------- .nv.info.triton_poi_fused__softmax_add_div_log_neg_3 --------------------------
	.section	.nv.info.triton_poi_fused__softmax_add_div_log_neg_3,"",@"SHT_CUDA_INFO"
	.sectionflags	@""
	.align	4


	//----- nvinfo : EIATTR_CUDA_API_VERSION
	.align		4
        /*0000*/ 	.byte	0x04, 0x37
        /*0002*/ 	.short	(.L_10 - .L_9)
.L_9:
        /*0004*/ 	.word	0x0000007c


	//----- nvinfo : EIATTR_KPARAM_INFO
	.align		4
.L_10:
        /*0008*/ 	.byte	0x04, 0x17
        /*000a*/ 	.short	(.L_12 - .L_11)
.L_11:
        /*000c*/ 	.word	0x00000000
        /*0010*/ 	.short	0x0007
        /*0012*/ 	.short	0x0038
        /*0014*/ 	.byte	0x00, 0xf0, 0x11, 0x00


	//----- nvinfo : EIATTR_KPARAM_INFO
	.align		4
.L_12:
        /*0018*/ 	.byte	0x04, 0x17
        /*001a*/ 	.short	(.L_14 - .L_13)
.L_13:
        /*001c*/ 	.word	0x00000000
        /*0020*/ 	.short	0x0006
        /*0022*/ 	.short	0x0030
        /*0024*/ 	.byte	0x00, 0xf4, 0x21, 0x00


	//----- nvinfo : EIATTR_KPARAM_INFO
	.align		4
.L_14:
        /*0028*/ 	.byte	0x04, 0x17
        /*002a*/ 	.short	(.L_16 - .L_15)
.L_15:
        /*002c*/ 	.word	0x00000000
        /*0030*/ 	.short	0x0005
        /*0032*/ 	.short	0x0028
        /*0034*/ 	.byte	0x00, 0xf4, 0x21, 0x00


	//----- nvinfo : EIATTR_KPARAM_INFO
	.align		4
.L_16:
        /*0038*/ 	.byte	0x04, 0x17
        /*003a*/ 	.short	(.L_18 - .L_17)
.L_17:
        /*003c*/ 	.word	0x00000000
        /*0040*/ 	.short	0x0004
        /*0042*/ 	.short	0x0020
        /*0044*/ 	.byte	0x00, 0xf4, 0x21, 0x00


	//----- nvinfo : EIATTR_KPARAM_INFO
	.align		4
.L_18:
        /*0048*/ 	.byte	0x04, 0x17
        /*004a*/ 	.short	(.L_20 - .L_19)
.L_19:
        /*004c*/ 	.word	0x00000000
        /*0050*/ 	.short	0x0003
        /*0052*/ 	.short	0x0018
        /*0054*/ 	.byte	0x00, 0xf4, 0x21, 0x00


	//----- nvinfo : EIATTR_KPARAM_INFO
	.align		4
.L_20:
        /*0058*/ 	.byte	0x04, 0x17
        /*005a*/ 	.short	(.L_22 - .L_21)
.L_21:
        /*005c*/ 	.word	0x00000000
        /*0060*/ 	.short	0x0002
        /*0062*/ 	.short	0x0010
        /*0064*/ 	.byte	0x00, 0xf4, 0x21, 0x00


	//----- nvinfo : EIATTR_KPARAM_INFO
	.align		4
.L_22:
        /*0068*/ 	.byte	0x04, 0x17
        /*006a*/ 	.short	(.L_24 - .L_23)
.L_23:
        /*006c*/ 	.word	0x00000000
        /*0070*/ 	.short	0x0001
        /*0072*/ 	.short	0x0008
        /*0074*/ 	.byte	0x00, 0xf4, 0x21, 0x00


	//----- nvinfo : EIATTR_KPARAM_INFO
	.align		4
.L_24:
        /*0078*/ 	.byte	0x04, 0x17
        /*007a*/ 	.short	(.L_26 - .L_25)
.L_25:
        /*007c*/ 	.word	0x00000000
        /*0080*/ 	.short	0x0000
        /*0082*/ 	.short	0x0000
        /*0084*/ 	.byte	0x00, 0xf4, 0x21, 0x00


	//----- nvinfo : EIATTR_SPARSE_MMA_MASK
	.align		4
.L_26:
        /*0088*/ 	.byte	0x03, 0x50
        /*008a*/ 	.short	0x0000


	//----- nvinfo : EIATTR_MAXREG_COUNT
	.align		4
        /*008c*/ 	.byte	0x03, 0x1b
        /*008e*/ 	.short	0x00ff


	//----- nvinfo : EIATTR_EXIT_INSTR_OFFSETS
	.align		4
        /*0090*/ 	.byte	0x04, 0x1c
        /*0092*/ 	.short	(.L_28 - .L_27)


	//   ....[0]....
.L_27:
        /*0094*/ 	.word	0x000005f0


	//   ....[1]....
        /*0098*/ 	.word	0x00000610


	//----- nvinfo : EIATTR_REQNTID
	.align		4
.L_28:
        /*009c*/ 	.byte	0x04, 0x10
        /*009e*/ 	.short	(.L_30 - .L_29)
.L_29:
        /*00a0*/ 	.word	0x00000020
        /*00a4*/ 	.word	0x00000001
        /*00a8*/ 	.word	0x00000001


	//----- nvinfo : EIATTR_CBANK_PARAM_SIZE
	.align		4
.L_30:
        /*00ac*/ 	.byte	0x03, 0x19
        /*00ae*/ 	.short	0x003c


	//----- nvinfo : EIATTR_PARAM_CBANK
	.align		4
        /*00b0*/ 	.byte	0x04, 0x0a
        /*00b2*/ 	.short	(.L_32 - .L_31)
	.align		4
.L_31:
        /*00b4*/ 	.word	index@(.nv.constant0.triton_poi_fused__softmax_add_div_log_neg_3)
        /*00b8*/ 	.short	0x0210
        /*00ba*/ 	.short	0x003c


	//----- nvinfo : EIATTR_SW_WAR
	.align		4
.L_32:
        /*00bc*/ 	.byte	0x04, 0x36
        /*00be*/ 	.short	(.L_34 - .L_33)
.L_33:
        /*00c0*/ 	.word	0x00000008
.L_34:


//--------------------- .nv.callgraph             --------------------------
	.section	.nv.callgraph,"",@"SHT_CUDA_CALLGRAPH"
	.align	4
	.sectionentsize	8
	.align		4
        /*0000*/ 	.word	0x00000000
	.align		4
        /*0004*/ 	.word	0xffffffff
	.align		4
        /*0008*/ 	.word	0x00000000
	.align		4
        /*000c*/ 	.word	0xfffffffe
	.align		4
        /*0010*/ 	.word	0x00000000
	.align		4
        /*0014*/ 	.word	0xfffffffd
	.align		4
        /*0018*/ 	.word	0x00000000
	.align		4
        /*001c*/ 	.word	0xfffffffc


//--------------------- .nv.constant4             --------------------------
	.section	.nv.constant4,"a",@progbits
	.align	8
	.align		8
.nv.constant4:
        /*0000*/ 	.dword	_$_str


//--------------------- .text.triton_poi_fused__softmax_add_div_log_neg_3 --------------------------
	.section	.text.triton_poi_fused__softmax_add_div_log_neg_3,"ax",@progbits
	.align	128
        .global         triton_poi_fused__softmax_add_div_log_neg_3
        .type           triton_poi_fused__softmax_add_div_log_neg_3,@function
        .size           triton_poi_fused__softmax_add_div_log_neg_3,(.L_x_1 - triton_poi_fused__softmax_add_div_log_neg_3)
        .other          triton_poi_fused__softmax_add_div_log_neg_3,@"STO_CUDA_ENTRY STV_DEFAULT"
triton_poi_fused__softmax_add_div_log_neg_3:
.text.triton_poi_fused__softmax_add_div_log_neg_3:
[----:B------:R-:W0:Y:S01]  /*0000*/  LDC R1, c[0x0][0x28] ;  /* 0x00000a00ff017b82 */ /* 0x000e220000000800 */
[----:B------:R-:W1:Y:S07]  /*0010*/  S2R R2, SR_TID.X ;  /* 0x0000000000027919 */ /* 0x000e6e0000002100 */
[----:B------:R-:W2:Y:S01]  /*0020*/  LDC.64 R4, c[0x0][0x210] ;  /* 0x00008400ff047b82 */ /* 0x000ea20000000a00 */
[----:B------:R-:W-:Y:S01]  /*0030*/  HFMA2.MMA R20, -RZ, RZ, 0, 0 ;  /* 0x00000000ff147435 */ /* 0x000fe200000001ff */
[----:B------:R-:W-:Y:S01]  /*0040*/  ULDC.64 UR4, c[0x0][0x208] ;  /* 0x0000820000047ab9 */ /* 0x000fe20000000a00 */
[----:B------:R-:W3:Y:S05]  /*0050*/  S2R R3, SR_CTAID.X ;  /* 0x0000000000037919 */ /* 0x000eea0000002500 */
[----:B------:R-:W4:Y:S08]  /*0060*/  LDC.64 R6, c[0x0][0x218] ;  /* 0x00008600ff067b82 */ /* 0x000f300000000a00 */
[----:B------:R-:W5:Y:S08]  /*0070*/  LDC.64 R8, c[0x0][0x220] ;  /* 0x00008800ff087b82 */ /* 0x000f700000000a00 */
[----:B------:R-:W5:Y:S08]  /*0080*/  LDC.64 R12, c[0x0][0x230] ;  /* 0x00008c00ff0c7b82 */ /* 0x000f700000000a00 */
[----:B------:R-:W5:Y:S01]  /*0090*/  LDC.64 R10, c[0x0][0x228] ;  /* 0x00008a00ff0a7b82 */ /* 0x000f620000000a00 */
[----:B-1----:R-:W-:-:S02]  /*00a0*/  LOP3.LUT R2, R2, 0x1f, RZ, 0xc0, !PT ;  /* 0x0000001f02027812 */ /* 0x002fc400078ec0ff */
[----:B------:R-:W-:Y:S02]  /*00b0*/  CS2R R18, SRZ ;  /* 0x0000000000127805 */ /* 0x000fe4000001ff00 */
[----:B------:R-:W-:Y:S01]  /*00c0*/  MOV R16, RZ ;  /* 0x000000ff00107202 */ /* 0x000fe20000000f00 */
[----:B------:R-:W-:Y:S01]  /*00d0*/  ULDC.64 UR6, c[0x0][0x240] ;  /* 0x0000900000067ab9 */ /* 0x000fe20000000a00 */
[----:B---3--:R-:W-:-:S04]  /*00e0*/  LEA R3, R3, R2, 0x5 ;  /* 0x0000000203037211 */ /* 0x008fc800078e28ff */
[C---:B------:R-:W-:Y:S01]  /*00f0*/  ISETP.GE.AND P0, PT, R3.reuse, 0x1c, PT ;  /* 0x0000001c0300780c */ /* 0x040fe20003f06270 */
[----:B--2---:R-:W-:-:S12]  /*0100*/  IMAD.WIDE R4, R3, 0x4, R4 ;  /* 0x0000000403047825 */ /* 0x004fd800078e0204 */
[----:B------:R-:W2:Y:S01]  /*0110*/  @!P0 LDG.E R20, desc[UR4][R4.64] ;  /* 0x0000000404148981 */ /* 0x000ea2000c1e1900 */
[----:B------:R-:W-:Y:S01]  /*0120*/  MOV R2, RZ ;  /* 0x000000ff00027202 */ /* 0x000fe20000000f00 */
[----:B----4-:R-:W-:-:S04]  /*0130*/  IMAD.WIDE R6, R3, 0x4, R6 ;  /* 0x0000000403067825 */ /* 0x010fc800078e0206 */
[----:B------:R-:W-:-:S05]  /*0140*/  IMAD.HI R0, R3, -0x6db6db6d, R2 ;  /* 0x9249249303007827 */ /* 0x000fca00078e0202 */
[----:B------:R-:W-:-:S04]  /*0150*/  SHF.R.U32.HI R15, RZ, 0x1f, R0 ;  /* 0x0000001fff0f7819 */ /* 0x000fc80000011600 */
[----:B------:R-:W-:Y:S01]  /*0160*/  LEA.HI.SX32 R17, R0, R15, 0x1e ;  /* 0x0000000f00117211 */ /* 0x000fe200078ff2ff */
[----:B------:R-:W-:Y:S01]  /*0170*/  HFMA2.MMA R0, -RZ, RZ, 0, 0 ;  /* 0x00000000ff007435 */ /* 0x000fe200000001ff */
[----:B------:R-:W1:Y:S03]  /*0180*/  LDC.64 R14, c[0x0][0x238] ;  /* 0x00008e00ff0e7b82 */ /* 0x000e660000000a00 */
[----:B-----5:R-:W-:-:S04]  /*0190*/  IMAD.WIDE R8, R17, 0x4, R8 ;  /* 0x0000000411087825 */ /* 0x020fc800078e0208 */
[C---:B0-----:R-:W-:Y:S01]  /*01a0*/  IMAD.WIDE R12, R17.reuse, 0x4, R12 ;  /* 0x00000004110c7825 */ /* 0x041fe200078e020c */
[----:B------:R0:W3:Y:S04]  /*01b0*/  @!P0 LDG.E.EL R2, desc[UR4][R8.64] ;  /* 0x0000000408028981 */ /* 0x0000e8000c2e1900 */
[----:B------:R4:W5:Y:S04]  /*01c0*/  @!P0 LDG.E R0, desc[UR4][R6.64] ;  /* 0x0000000406008981 */ /* 0x000968000c1e1900 */
[----:B------:R-:W3:Y:S01]  /*01d0*/  @!P0 LDG.E.EL R19, desc[UR4][R12.64] ;  /* 0x000000040c138981 */ /* 0x000ee2000c2e1900 */
[----:B------:R-:W-:-:S05]  /*01e0*/  IMAD.WIDE R10, R17, 0x4, R10 ;  /* 0x00000004110a7825 */ /* 0x000fca00078e020a */
[----:B------:R-:W3:Y:S01]  /*01f0*/  @!P0 LDG.E.EL R18, desc[UR4][R10.64] ;  /* 0x000000040a128981 */ /* 0x000ee2000c2e1900 */
[----:B-1----:R-:W-:-:S05]  /*0200*/  IMAD.WIDE R14, R17, 0x4, R14 ;  /* 0x00000004110e7825 */ /* 0x002fca00078e020e */
[----:B------:R-:W3:Y:S01]  /*0210*/  @!P0 LDG.E.EL R16, desc[UR4][R14.64] ;  /* 0x000000040e108981 */ /* 0x000ee2000c2e1900 */
[----:B0-----:R-:W-:Y:S01]  /*0220*/  HFMA2.MMA R9, -RZ, RZ, 1.5048828125, 33.21875 ;  /* 0x3e055027ff097435 */ /* 0x001fe200000001ff */
[----:B--2---:R-:W-:-:S13]  /*0230*/  FSETP.GEU.AND P1, PT, R20, 1.175494350822287508e-38, PT ;  /* 0x008000001400780b */ /* 0x004fda0003f2e000 */
[----:B------:R-:W-:-:S05]  /*0240*/  @!P1 FMUL R20, R20, 8388608 ;  /* 0x4b00000014149820 */ /* 0x000fca0000400000 */
[----:B----4-:R-:W-:-:S04]  /*0250*/  IADD3 R6, R20, -0x3f2aaaab, RZ ;  /* 0xc0d5555514067810 */ /* 0x010fc80007ffe0ff */
[----:B------:R-:W-:-:S04]  /*0260*/  LOP3.LUT R7, R6, 0xff800000, RZ, 0xc0, !PT ;  /* 0xff80000006077812 */ /* 0x000fc800078ec0ff */
[----:B------:R-:W-:-:S05]  /*0270*/  IADD3 R6, R20, -R7, RZ ;  /* 0x8000000714067210 */ /* 0x000fca0007ffe0ff */
[----:B------:R-:W-:-:S04]  /*0280*/  FADD R8, R6, -1 ;  /* 0xbf80000006087421 */ /* 0x000fc80000000000 */
[----:B------:R-:W-:-:S04]  /*0290*/  FFMA.FTZ R9, R8, -R9, 0.14084610342979431152 ;  /* 0x3e1039f608097423 */ /* 0x000fc80000010809 */
[----:B------:R-:W-:-:S04]  /*02a0*/  FFMA.FTZ R9, R8, R9, -0.12148627638816833496 ;  /* 0xbdf8cdcc08097423 */ /* 0x000fc80000010009 */
[----:B------:R-:W-:-:S04]  /*02b0*/  FFMA.FTZ R9, R8, R9, 0.13980610668659210205 ;  /* 0x3e0f295508097423 */ /* 0x000fc80000010009 */
[----:B------:R-:W-:-:S04]  /*02c0*/  FFMA.FTZ R9, R8, R9, -0.16684235632419586182 ;  /* 0xbe2ad8b908097423 */ /* 0x000fc80000010009 */
[----:B------:R-:W-:Y:S01]  /*02d0*/  FFMA.FTZ R9, R8, R9, 0.20012299716472625732 ;  /* 0x3e4ced0b08097423 */ /* 0x000fe20000010009 */
[----:B------:R-:W-:-:S03]  /*02e0*/  ISETP.GE.U32.AND P2, PT, R20, 0x7f800000, PT ;  /* 0x7f8000001400780c */ /* 0x000fc60003f46070 */
[----:B------:R-:W-:-:S04]  /*02f0*/  FFMA.FTZ R9, R8, R9, -0.24999669194221496582 ;  /* 0xbe7fff2208097423 */ /* 0x000fc80000010009 */
[----:B------:R-:W-:Y:S01]  /*0300*/  FFMA.FTZ R9, R8, R9, 0.33333182334899902344 ;  /* 0x3eaaaa7808097423 */ /* 0x000fe20000010009 */
[----:B------:R-:W-:-:S03]  /*0310*/  FSEL R6, RZ, -23, P1 ;  /* 0xc1b80000ff067808 */ /* 0x000fc60000800000 */
[----:B------:R-:W-:Y:S01]  /*0320*/  FFMA.FTZ R9, R8, R9, -0.5 ;  /* 0xbf00000008097423 */ /* 0x000fe20000010009 */
[----:B------:R-:W-:-:S03]  /*0330*/  I2FP.F32.S32 R7, R7 ;  /* 0x0000000700077245 */ /* 0x000fc60000201400 */
[C---:B------:R-:W-:Y:S02]  /*0340*/  FMUL R9, R8.reuse, R9 ;  /* 0x0000000908097220 */ /* 0x040fe40000400000 */
[----:B------:R-:W-:Y:S01]  /*0350*/  FFMA.FTZ R6, R7, 1.1920928955078125e-07, R6 ;  /* 0x3400000007067823 */ /* 0x000fe20000010006 */
[----:B------:R-:W-:Y:S01]  /*0360*/  @P2 MOV R7, 0x7f800000 ;  /* 0x7f80000000072802 */ /* 0x000fe20000000f00 */
[----:B------:R-:W-:-:S04]  /*0370*/  FFMA.FTZ R9, R8, R9, R8 ;  /* 0x0000000908097223 */ /* 0x000fc80000010008 */
[----:B------:R-:W-:Y:S01]  /*0380*/  FFMA.FTZ R6, R6, 0.69314718246459960938, R9 ;  /* 0x3f31721806067823 */ /* 0x000fe20000010009 */
[C---:B------:R-:W-:Y:S01]  /*0390*/  @P2 FFMA.FTZ R6, R20.reuse, R7, +INF ;  /* 0x7f80000014062423 */ /* 0x040fe20000010007 */
[----:B------:R-:W-:-:S03]  /*03a0*/  FSETP.NEU.AND P1, PT, R20, RZ, PT ;  /* 0x000000ff1400720b */ /* 0x000fc60003f2d000 */
[----:B------:R-:W-:-:S05]  /*03b0*/  FADD R6, RZ, -R6 ;  /* 0x80000006ff067221 */ /* 0x000fca0000000000 */
[----:B------:R-:W-:-:S05]  /*03c0*/  FSEL R7, R6, +INF , P1 ;  /* 0x7f80000006077808 */ /* 0x000fca0000800000 */
[----:B-----5:R-:W-:-:S04]  /*03d0*/  FFMA R7, R0, 10, R7 ;  /* 0x4120000000077823 */ /* 0x020fc80000000007 */
[----:B---3--:R-:W-:Y:S01]  /*03e0*/  FADD R2, R7, -R2 ;  /* 0x8000000207027221 */ /* 0x008fe20000000000 */
[----:B------:R-:W-:-:S03]  /*03f0*/  FADD R19, -R19, R0 ;  /* 0x0000000013137221 */ /* 0x000fc60000000100 */
[----:B------:R-:W-:Y:S01]  /*0400*/  FMUL R2, R2, 1.4426950216293334961 ;  /* 0x3fb8aa3b02027820 */ /* 0x000fe20000400000 */
[----:B------:R-:W-:-:S04]  /*0410*/  FMUL R19, R19, 10 ;  /* 0x4120000013137820 */ /* 0x000fc80000400000 */
[----:B------:R-:W-:Y:S01]  /*0420*/  FSETP.GEU.AND P4, PT, R2, -126, PT ;  /* 0xc2fc00000200780b */ /* 0x000fe20003f8e000 */
[----:B------:R-:W-:Y:S01]  /*0430*/  FMUL R19, R19, 1.4426950216293334961 ;  /* 0x3fb8aa3b13137820 */ /* 0x000fe20000400000 */
[----:B------:R-:W-:-:S04]  /*0440*/  FSETP.GT.AND P2, PT, |R18|, 8.50705917302346158658e+37, PT ;  /* 0x7e8000001200780b */ /* 0x000fc80003f44200 */
[----:B------:R-:W-:Y:S02]  /*0450*/  FSETP.GEU.AND P6, PT, R19, -126, PT ;  /* 0xc2fc00001300780b */ /* 0x000fe40003fce000 */
[----:B------:R-:W-:Y:S02]  /*0460*/  FSETP.GEU.AND P5, PT, |R18|, 1.175494350822287508e-38, PT ;  /* 0x008000001200780b */ /* 0x000fe40003fae200 */
[----:B------:R-:W-:-:S03]  /*0470*/  FSETP.GT.AND P3, PT, |R16|, 8.50705917302346158658e+37, PT ;  /* 0x7e8000001000780b */ /* 0x000fc60003f64200 */
[----:B------:R-:W-:Y:S01]  /*0480*/  @!P4 FMUL R2, R2, 0.5 ;  /* 0x3f0000000202c820 */ /* 0x000fe20000400000 */
[----:B------:R-:W-:-:S03]  /*0490*/  FSETP.GEU.AND P1, PT, |R16|, 1.175494350822287508e-38, PT ;  /* 0x008000001000780b */ /* 0x000fc60003f2e200 */
[----:B------:R-:W0:Y:S01]  /*04a0*/  MUFU.EX2 R0, R2 ;  /* 0x0000000200007308 */ /* 0x000e220000000800 */
[----:B------:R-:W-:Y:S01]  /*04b0*/  @P2 FMUL R18, R18, 0.25 ;  /* 0x3e80000012122820 */ /* 0x000fe20000400000 */
[----:B------:R-:W-:-:S03]  /*04c0*/  @!P6 FMUL R19, R19, 0.5 ;  /* 0x3f0000001313e820 */ /* 0x000fc60000400000 */
[----:B------:R-:W-:-:S03]  /*04d0*/  @!P5 FMUL R18, R18, 16777216 ;  /* 0x4b8000001212d820 */ /* 0x000fc60000400000 */
[----:B------:R-:W1:Y:S01]  /*04e0*/  MUFU.EX2 R6, R19 ;  /* 0x0000001300067308 */ /* 0x000e620000000800 */
[----:B------:R-:W-:-:S07]  /*04f0*/  @P3 FMUL R16, R16, 0.25 ;  /* 0x3e80000010103820 */ /* 0x000fce0000400000 */
[----:B------:R-:W2:Y:S01]  /*0500*/  MUFU.RCP R7, R18 ;  /* 0x0000001200077308 */ /* 0x000ea20000001000 */
[----:B0-----:R-:W-:Y:S01]  /*0510*/  @!P4 FMUL R0, R0, R0 ;  /* 0x000000000000c220 */ /* 0x001fe20000400000 */
[----:B------:R-:W-:-:S03]  /*0520*/  @!P1 FMUL R16, R16, 16777216 ;  /* 0x4b80000010109820 */ /* 0x000fc60000400000 */
[----:B------:R-:W-:-:S03]  /*0530*/  @P2 FMUL R0, R0, 0.25 ;  /* 0x3e80000000002820 */ /* 0x000fc60000400000 */
[----:B------:R-:W0:Y:S01]  /*0540*/  MUFU.RCP R9, R16 ;  /* 0x0000001000097308 */ /* 0x000e220000001000 */
[----:B-1----:R-:W-:Y:S01]  /*0550*/  @!P6 FMUL R6, R6, R6 ;  /* 0x000000060606e220 */ /* 0x002fe20000400000 */
[----:B------:R-:W-:Y:S01]  /*0560*/  @!P5 FMUL R0, R0, 16777216 ;  /* 0x4b8000000000d820 */ /* 0x000fe20000400000 */
[----:B------:R-:W-:Y:S02]  /*0570*/  LEA R2, P2, R3, UR6, 0x2 ;  /* 0x0000000603027c11 */ /* 0x000fe4000f8410ff */
[----:B------:R-:W-:Y:S01]  /*0580*/  @P3 FMUL R6, R6, 0.25 ;  /* 0x3e80000006063820 */ /* 0x000fe20000400000 */
[----:B--2---:R-:W-:Y:S01]  /*0590*/  FMUL R11, R7, R0 ;  /* 0x00000000070b7220 */ /* 0x004fe20000400000 */
[----:B------:R-:W-:Y:S02]  /*05a0*/  SHF.R.S32.HI R7, RZ, 0x1f, R3 ;  /* 0x0000001fff077819 */ /* 0x000fe40000011403 */
[----:B------:R-:W-:Y:S02]  /*05b0*/  @!P1 FMUL R6, R6, 16777216 ;  /* 0x4b80000006069820 */ /* 0x000fe40000400000 */
[----:B------:R-:W-:Y:S01]  /*05c0*/  LEA.HI.X R3, R3, UR7, R7, 0x2, P2 ;  /* 0x0000000703037c11 */ /* 0x000fe200090f1407 */
[----:B------:R1:W-:Y:S01]  /*05d0*/  @!P0 STG.E desc[UR4][R4.64], R11 ;  /* 0x0000000b04008986 */ /* 0x0003e2000c101904 */
[----:B0-----:R-:W-:Y:S01]  /*05e0*/  FMUL R9, R9, R6 ;  /* 0x0000000609097220 */ /* 0x001fe20000400000 */
[----:B------:R-:W-:Y:S06]  /*05f0*/  @P0 EXIT ;  /* 0x000000000000094d */ /* 0x000fec0003800000 */
[----:B------:R-:W-:Y:S01]  /*0600*/  STG.E desc[UR4][R2.64], R9 ;  /* 0x0000000902007986 */ /* 0x000fe2000c101904 */
[----:B------:R-:W-:Y:S05]  /*0610*/  EXIT ;  /* 0x000000000000794d */ /* 0x000fea0003800000 */
.L_x_0:
[----:B------:R-:W-:-:S00]  /*0620*/  BRA `(.L_x_0) ;  /* 0xfffffffc00fc7947 */ /* 0x000fc0000383ffff */
[----:B------:R-:W-:-:S00]  /*0630*/  NOP ;  /* 0x0000000000007918 */ /* 0x000fc00000000000 */
        /* <DEDUP_REMOVED lines=12> */
.L_x_1:


//--------------------- .nv.global.init           --------------------------
	.section	.nv.global.init,"aw",@progbits
.nv.global.init:
	.type		_$_str,@object
	.size		_$_str,(.L_0 - _$_str)
_$_str:
        /*0000*/ 	.byte	0x5f, 0x5f, 0x43, 0x55, 0x44, 0x41, 0x5f, 0x46, 0x54, 0x5a, 0x00
.L_0:


//--------------------- .nv.constant0.triton_poi_fused__softmax_add_div_log_neg_3 --------------------------
	.section	.nv.constant0.triton_poi_fused__softmax_add_div_log_neg_3,"a",@progbits
	.sectionflags	@""
	.align	4
.nv.constant0.triton_poi_fused__softmax_add_div_log_neg_3:
	.zero		588
